//
// Generated by NVIDIA NVVM Compiler
//
// Compiler Build ID: CL-36424714
// Cuda compilation tools, release 13.0, V13.0.88
// Based on NVVM 20.0.0
//

.version 9.0
.target sm_100
.address_size 64

	// .globl	_Z17gpu_print_elementP9list_elemi
.extern .func  (.param .b32 func_retval0) vprintf
(
	.param .b64 vprintf_param_0,
	.param .b64 vprintf_param_1
)
;
.global .align 1 .b8 $str[17] = {70, 114, 111, 109, 32, 100, 101, 118, 105, 99, 101, 58, 32, 37, 115, 10};
.global .align 1 .b8 $str$1[10] = {107, 101, 121, 32, 61, 32, 37, 100, 10};

.visible .entry _Z17gpu_print_elementP9list_elemi(
	.param .u64 .ptr .align 1 _Z17gpu_print_elementP9list_elemi_param_0,
	.param .u32 _Z17gpu_print_elementP9list_elemi_param_1
)
{
	.local .align 8 .b8 	__local_depot0[16];
	.reg .b64 	%SP;
	.reg .b64 	%SPL;
	.reg .pred 	%p<10>;
	.reg .b16 	%rs<7>;
	.reg .b32 	%r<103>;
	.reg .b64 	%rd<59>;

	mov.u64 	%SPL, __local_depot0;
	cvta.local.u64 	%SP, %SPL;
	ld.param.u64 	%rd55, [_Z17gpu_print_elementP9list_elemi_param_0];
	ld.param.u32 	%r10, [_Z17gpu_print_elementP9list_elemi_param_1];
	add.u64 	%rd12, %SP, 0;
	add.u64 	%rd1, %SPL, 0;
	add.u64 	%rd13, %SP, 8;
	add.u64 	%rd14, %SPL, 8;
	mov.b16 	%rs1, 103;
	mov.b16 	%rs2, 91;
	st.local.v2.u8 	[%rd14], {%rs2, %rs1};
	mov.b16 	%rs3, 117;
	mov.b16 	%rs4, 112;
	st.local.v2.u8 	[%rd14+2], {%rs4, %rs3};
	mov.b16 	%rs5, 0;
	mov.b16 	%rs6, 93;
	st.local.v2.u8 	[%rd14+4], {%rs6, %rs5};
	st.local.u64 	[%rd1], %rd13;
	mov.u64 	%rd15, $str;
	cvta.global.u64 	%rd16, %rd15;
	{ // callseq 0, 0
	.param .b64 param0;
	st.param.b64 	[param0], %rd16;
	.param .b64 param1;
	st.param.b64 	[param1], %rd12;
	.param .b32 retval0;
	call.uni (retval0), 
	vprintf, 
	(
	param0, 
	param1
	);
	ld.param.b32 	%r11, [retval0];
	} // callseq 0
	setp.lt.s32 	%p1, %r10, 1;
	@%p1 bra 	$L__BB0_13;
	and.b32  	%r1, %r10, 15;
	setp.lt.u32 	%p2, %r10, 16;
	@%p2 bra 	$L__BB0_4;
	and.b32  	%r13, %r10, 2147483632;
	neg.s32 	%r101, %r13;
	mov.u64 	%rd17, $str$1;
$L__BB0_3:
	.pragma "nounroll";
	ld.u32 	%r14, [%rd55];
	st.local.u32 	[%rd1], %r14;
	cvta.global.u64 	%rd18, %rd17;
	{ // callseq 1, 0
	.param .b64 param0;
	st.param.b64 	[param0], %rd18;
	.param .b64 param1;
	st.param.b64 	[param1], %rd12;
	.param .b32 retval0;
	call.uni (retval0), 
	vprintf, 
	(
	param0, 
	param1
	);
	ld.param.b32 	%r15, [retval0];
	} // callseq 1
	ld.u64 	%rd20, [%rd55+8];
	ld.u32 	%r17, [%rd20];
	st.local.u32 	[%rd1], %r17;
	{ // callseq 2, 0
	.param .b64 param0;
	st.param.b64 	[param0], %rd18;
	.param .b64 param1;
	st.param.b64 	[param1], %rd12;
	.param .b32 retval0;
	call.uni (retval0), 
	vprintf, 
	(
	param0, 
	param1
	);
	ld.param.b32 	%r18, [retval0];
	} // callseq 2
	ld.u64 	%rd21, [%rd20+8];
	ld.u32 	%r20, [%rd21];
	st.local.u32 	[%rd1], %r20;
	{ // callseq 3, 0
	.param .b64 param0;
	st.param.b64 	[param0], %rd18;
	.param .b64 param1;
	st.param.b64 	[param1], %rd12;
	.param .b32 retval0;
	call.uni (retval0), 
	vprintf, 
	(
	param0, 
	param1
	);
	ld.param.b32 	%r21, [retval0];
	} // callseq 3
	ld.u64 	%rd22, [%rd21+8];
	ld.u32 	%r23, [%rd22];
	st.local.u32 	[%rd1], %r23;
	{ // callseq 4, 0
	.param .b64 param0;
	st.param.b64 	[param0], %rd18;
	.param .b64 param1;
	st.param.b64 	[param1], %rd12;
	.param .b32 retval0;
	call.uni (retval0), 
	vprintf, 
	(
	param0, 
	param1
	);
	ld.param.b32 	%r24, [retval0];
	} // callseq 4
	ld.u64 	%rd23, [%rd22+8];
	ld.u32 	%r26, [%rd23];
	st.local.u32 	[%rd1], %r26;
	{ // callseq 5, 0
	.param .b64 param0;
	st.param.b64 	[param0], %rd18;
	.param .b64 param1;
	st.param.b64 	[param1], %rd12;
	.param .b32 retval0;
	call.uni (retval0), 
	vprintf, 
	(
	param0, 
	param1
	);
	ld.param.b32 	%r27, [retval0];
	} // callseq 5
	ld.u64 	%rd24, [%rd23+8];
	ld.u32 	%r29, [%rd24];
	st.local.u32 	[%rd1], %r29;
	{ // callseq 6, 0
	.param .b64 param0;
	st.param.b64 	[param0], %rd18;
	.param .b64 param1;
	st.param.b64 	[param1], %rd12;
	.param .b32 retval0;
	call.uni (retval0), 
	vprintf, 
	(
	param0, 
	param1
	);
	ld.param.b32 	%r30, [retval0];
	} // callseq 6
	ld.u64 	%rd25, [%rd24+8];
	ld.u32 	%r32, [%rd25];
	st.local.u32 	[%rd1], %r32;
	{ // callseq 7, 0
	.param .b64 param0;
	st.param.b64 	[param0], %rd18;
	.param .b64 param1;
	st.param.b64 	[param1], %rd12;
	.param .b32 retval0;
	call.uni (retval0), 
	vprintf, 
	(
	param0, 
	param1
	);
	ld.param.b32 	%r33, [retval0];
	} // callseq 7
	ld.u64 	%rd26, [%rd25+8];
	ld.u32 	%r35, [%rd26];
	st.local.u32 	[%rd1], %r35;
	{ // callseq 8, 0
	.param .b64 param0;
	st.param.b64 	[param0], %rd18;
	.param .b64 param1;
	st.param.b64 	[param1], %rd12;
	.param .b32 retval0;
	call.uni (retval0), 
	vprintf, 
	(
	param0, 
	param1
	);
	ld.param.b32 	%r36, [retval0];
	} // callseq 8
	ld.u64 	%rd27, [%rd26+8];
	ld.u32 	%r38, [%rd27];
	st.local.u32 	[%rd1], %r38;
	{ // callseq 9, 0
	.param .b64 param0;
	st.param.b64 	[param0], %rd18;
	.param .b64 param1;
	st.param.b64 	[param1], %rd12;
	.param .b32 retval0;
	call.uni (retval0), 
	vprintf, 
	(
	param0, 
	param1
	);
	ld.param.b32 	%r39, [retval0];
	} // callseq 9
	ld.u64 	%rd28, [%rd27+8];
	ld.u32 	%r41, [%rd28];
	st.local.u32 	[%rd1], %r41;
	{ // callseq 10, 0
	.param .b64 param0;
	st.param.b64 	[param0], %rd18;
	.param .b64 param1;
	st.param.b64 	[param1], %rd12;
	.param .b32 retval0;
	call.uni (retval0), 
	vprintf, 
	(
	param0, 
	param1
	);
	ld.param.b32 	%r42, [retval0];
	} // callseq 10
	ld.u64 	%rd29, [%rd28+8];
	ld.u32 	%r44, [%rd29];
	st.local.u32 	[%rd1], %r44;
	{ // callseq 11, 0
	.param .b64 param0;
	st.param.b64 	[param0], %rd18;
	.param .b64 param1;
	st.param.b64 	[param1], %rd12;
	.param .b32 retval0;
	call.uni (retval0), 
	vprintf, 
	(
	param0, 
	param1
	);
	ld.param.b32 	%r45, [retval0];
	} // callseq 11
	ld.u64 	%rd30, [%rd29+8];
	ld.u32 	%r47, [%rd30];
	st.local.u32 	[%rd1], %r47;
	{ // callseq 12, 0
	.param .b64 param0;
	st.param.b64 	[param0], %rd18;
	.param .b64 param1;
	st.param.b64 	[param1], %rd12;
	.param .b32 retval0;
	call.uni (retval0), 
	vprintf, 
	(
	param0, 
	param1
	);
	ld.param.b32 	%r48, [retval0];
	} // callseq 12
	ld.u64 	%rd31, [%rd30+8];
	ld.u32 	%r50, [%rd31];
	st.local.u32 	[%rd1], %r50;
	{ // callseq 13, 0
	.param .b64 param0;
	st.param.b64 	[param0], %rd18;
	.param .b64 param1;
	st.param.b64 	[param1], %rd12;
	.param .b32 retval0;
	call.uni (retval0), 
	vprintf, 
	(
	param0, 
	param1
	);
	ld.param.b32 	%r51, [retval0];
	} // callseq 13
	ld.u64 	%rd32, [%rd31+8];
	ld.u32 	%r53, [%rd32];
	st.local.u32 	[%rd1], %r53;
	{ // callseq 14, 0
	.param .b64 param0;
	st.param.b64 	[param0], %rd18;
	.param .b64 param1;
	st.param.b64 	[param1], %rd12;
	.param .b32 retval0;
	call.uni (retval0), 
	vprintf, 
	(
	param0, 
	param1
	);
	ld.param.b32 	%r54, [retval0];
	} // callseq 14
	ld.u64 	%rd33, [%rd32+8];
	ld.u32 	%r56, [%rd33];
	st.local.u32 	[%rd1], %r56;
	{ // callseq 15, 0
	.param .b64 param0;
	st.param.b64 	[param0], %rd18;
	.param .b64 param1;
	st.param.b64 	[param1], %rd12;
	.param .b32 retval0;
	call.uni (retval0), 
	vprintf, 
	(
	param0, 
	param1
	);
	ld.param.b32 	%r57, [retval0];
	} // callseq 15
	ld.u64 	%rd34, [%rd33+8];
	ld.u32 	%r59, [%rd34];
	st.local.u32 	[%rd1], %r59;
	{ // callseq 16, 0
	.param .b64 param0;
	st.param.b64 	[param0], %rd18;
	.param .b64 param1;
	st.param.b64 	[param1], %rd12;
	.param .b32 retval0;
	call.uni (retval0), 
	vprintf, 
	(
	param0, 
	param1
	);
	ld.param.b32 	%r60, [retval0];
	} // callseq 16
	ld.u64 	%rd55, [%rd34+8];
	add.s32 	%r101, %r101, 16;
	setp.ne.s32 	%p3, %r101, 0;
	@%p3 bra 	$L__BB0_3;
$L__BB0_4:
	setp.eq.s32 	%p4, %r1, 0;
	@%p4 bra 	$L__BB0_13;
	and.b32  	%r5, %r10, 7;
	setp.lt.u32 	%p5, %r1, 8;
	@%p5 bra 	$L__BB0_7;
	ld.u32 	%r62, [%rd55];
	st.local.u32 	[%rd1], %r62;
	mov.u64 	%rd35, $str$1;
	cvta.global.u64 	%rd36, %rd35;
	{ // callseq 17, 0
	.param .b64 param0;
	st.param.b64 	[param0], %rd36;
	.param .b64 param1;
	st.param.b64 	[param1], %rd12;
	.param .b32 retval0;
	call.uni (retval0), 
	vprintf, 
	(
	param0, 
	param1
	);
	ld.param.b32 	%r63, [retval0];
	} // callseq 17
	ld.u64 	%rd38, [%rd55+8];
	ld.u32 	%r65, [%rd38];
	st.local.u32 	[%rd1], %r65;
	{ // callseq 18, 0
	.param .b64 param0;
	st.param.b64 	[param0], %rd36;
	.param .b64 param1;
	st.param.b64 	[param1], %rd12;
	.param .b32 retval0;
	call.uni (retval0), 
	vprintf, 
	(
	param0, 
	param1
	);
	ld.param.b32 	%r66, [retval0];
	} // callseq 18
	ld.u64 	%rd39, [%rd38+8];
	ld.u32 	%r68, [%rd39];
	st.local.u32 	[%rd1], %r68;
	{ // callseq 19, 0
	.param .b64 param0;
	st.param.b64 	[param0], %rd36;
	.param .b64 param1;
	st.param.b64 	[param1], %rd12;
	.param .b32 retval0;
	call.uni (retval0), 
	vprintf, 
	(
	param0, 
	param1
	);
	ld.param.b32 	%r69, [retval0];
	} // callseq 19
	ld.u64 	%rd40, [%rd39+8];
	ld.u32 	%r71, [%rd40];
	st.local.u32 	[%rd1], %r71;
	{ // callseq 20, 0
	.param .b64 param0;
	st.param.b64 	[param0], %rd36;
	.param .b64 param1;
	st.param.b64 	[param1], %rd12;
	.param .b32 retval0;
	call.uni (retval0), 
	vprintf, 
	(
	param0, 
	param1
	);
	ld.param.b32 	%r72, [retval0];
	} // callseq 20
	ld.u64 	%rd41, [%rd40+8];
	ld.u32 	%r74, [%rd41];
	st.local.u32 	[%rd1], %r74;
	{ // callseq 21, 0
	.param .b64 param0;
	st.param.b64 	[param0], %rd36;
	.param .b64 param1;
	st.param.b64 	[param1], %rd12;
	.param .b32 retval0;
	call.uni (retval0), 
	vprintf, 
	(
	param0, 
	param1
	);
	ld.param.b32 	%r75, [retval0];
	} // callseq 21
	ld.u64 	%rd42, [%rd41+8];
	ld.u32 	%r77, [%rd42];
	st.local.u32 	[%rd1], %r77;
	{ // callseq 22, 0
	.param .b64 param0;
	st.param.b64 	[param0], %rd36;
	.param .b64 param1;
	st.param.b64 	[param1], %rd12;
	.param .b32 retval0;
	call.uni (retval0), 
	vprintf, 
	(
	param0, 
	param1
	);
	ld.param.b32 	%r78, [retval0];
	} // callseq 22
	ld.u64 	%rd43, [%rd42+8];
	ld.u32 	%r80, [%rd43];
	st.local.u32 	[%rd1], %r80;
	{ // callseq 23, 0
	.param .b64 param0;
	st.param.b64 	[param0], %rd36;
	.param .b64 param1;
	st.param.b64 	[param1], %rd12;
	.param .b32 retval0;
	call.uni (retval0), 
	vprintf, 
	(
	param0, 
	param1
	);
	ld.param.b32 	%r81, [retval0];
	} // callseq 23
	ld.u64 	%rd44, [%rd43+8];
	ld.u32 	%r83, [%rd44];
	st.local.u32 	[%rd1], %r83;
	{ // callseq 24, 0
	.param .b64 param0;
	st.param.b64 	[param0], %rd36;
	.param .b64 param1;
	st.param.b64 	[param1], %rd12;
	.param .b32 retval0;
	call.uni (retval0), 
	vprintf, 
	(
	param0, 
	param1
	);
	ld.param.b32 	%r84, [retval0];
	} // callseq 24
	ld.u64 	%rd55, [%rd44+8];
$L__BB0_7:
	setp.eq.s32 	%p6, %r5, 0;
	@%p6 bra 	$L__BB0_13;
	and.b32  	%r6, %r10, 3;
	setp.lt.u32 	%p7, %r5, 4;
	@%p7 bra 	$L__BB0_10;
	ld.u32 	%r86, [%rd55];
	st.local.u32 	[%rd1], %r86;
	mov.u64 	%rd45, $str$1;
	cvta.global.u64 	%rd46, %rd45;
	{ // callseq 25, 0
	.param .b64 param0;
	st.param.b64 	[param0], %rd46;
	.param .b64 param1;
	st.param.b64 	[param1], %rd12;
	.param .b32 retval0;
	call.uni (retval0), 
	vprintf, 
	(
	param0, 
	param1
	);
	ld.param.b32 	%r87, [retval0];
	} // callseq 25
	ld.u64 	%rd48, [%rd55+8];
	ld.u32 	%r89, [%rd48];
	st.local.u32 	[%rd1], %r89;
	{ // callseq 26, 0
	.param .b64 param0;
	st.param.b64 	[param0], %rd46;
	.param .b64 param1;
	st.param.b64 	[param1], %rd12;
	.param .b32 retval0;
	call.uni (retval0), 
	vprintf, 
	(
	param0, 
	param1
	);
	ld.param.b32 	%r90, [retval0];
	} // callseq 26
	ld.u64 	%rd49, [%rd48+8];
	ld.u32 	%r92, [%rd49];
	st.local.u32 	[%rd1], %r92;
	{ // callseq 27, 0
	.param .b64 param0;
	st.param.b64 	[param0], %rd46;
	.param .b64 param1;
	st.param.b64 	[param1], %rd12;
	.param .b32 retval0;
	call.uni (retval0), 
	vprintf, 
	(
	param0, 
	param1
	);
	ld.param.b32 	%r93, [retval0];
	} // callseq 27
	ld.u64 	%rd50, [%rd49+8];
	ld.u32 	%r95, [%rd50];
	st.local.u32 	[%rd1], %r95;
	{ // callseq 28, 0
	.param .b64 param0;
	st.param.b64 	[param0], %rd46;
	.param .b64 param1;
	st.param.b64 	[param1], %rd12;
	.param .b32 retval0;
	call.uni (retval0), 
	vprintf, 
	(
	param0, 
	param1
	);
	ld.param.b32 	%r96, [retval0];
	} // callseq 28
	ld.u64 	%rd55, [%rd50+8];
$L__BB0_10:
	setp.eq.s32 	%p8, %r6, 0;
	@%p8 bra 	$L__BB0_13;
	neg.s32 	%r102, %r6;
	mov.u64 	%rd51, $str$1;
$L__BB0_12:
	.pragma "nounroll";
	ld.u32 	%r98, [%rd55];
	st.local.u32 	[%rd1], %r98;
	cvta.global.u64 	%rd52, %rd51;
	{ // callseq 29, 0
	.param .b64 param0;
	st.param.b64 	[param0], %rd52;
	.param .b64 param1;
	st.param.b64 	[param1], %rd12;
	.param .b32 retval0;
	call.uni (retval0), 
	vprintf, 
	(
	param0, 
	param1
	);
	ld.param.b32 	%r99, [retval0];
	} // callseq 29
	ld.u64 	%rd55, [%rd55+8];
	add.s32 	%r102, %r102, 1;
	setp.ne.s32 	%p9, %r102, 0;
	@%p9 bra 	$L__BB0_12;
$L__BB0_13:
	ret;

}


// ===== COMPILED SASS (sm_100) =====

	.target	sm_100

	.elftype	@"ET_EXEC"


//--------------------- .note.nv.tkinfo           --------------------------
	.section	.note.nv.tkinfo,"",@"SHT_NOTE"
	.sectionflags	@"SHF_NOTE_NV_TKINFO"
	.tkinfo
        /*0018*/ 	.word	0x00000002
        /*0030*/ 	.string	""
        /*0030*/ 	.string	"ptxas"
        /*0030*/ 	.string	"Cuda compilation tools, release 13.0, V13.0.88"
        /*0030*/ 	.string	"Build cuda_13.0.r13.0/compiler.36424714_0"
        /*0030*/ 	.string	"-arch sm_100 -m 64 "



//--------------------- .note.nv.cuinfo           --------------------------
	.section	.note.nv.cuinfo,"",@"SHT_NOTE"
	.sectionflags	@"SHF_NOTE_NV_CUINFO"
        /*0018*/ 	.short	0x0002
        /*001a*/ 	.short	0x0064
        /*001c*/ 	.short	0x0082
	.zero		2


//--------------------- .nv.info                  --------------------------
	.section	.nv.info,"",@"SHT_CUDA_INFO"
	.align	4


	//----- nvinfo : EIATTR_REGCOUNT
	.align		4
        /*0000*/ 	.byte	0x04, 0x2f
        /*0002*/ 	.short	(.L_3 - .L_2)
	.align		4
.L_2:
        /*0004*/ 	.word	index@(_Z17gpu_print_elementP9list_elemi)
        /*0008*/ 	.word	0x0000001d


	//----- nvinfo : EIATTR_FRAME_SIZE
	.align		4
.L_3:
        /*000c*/ 	.byte	0x04, 0x11
        /*000e*/ 	.short	(.L_5 - .L_4)
	.align		4
.L_4:
        /*0010*/ 	.word	index@(_Z17gpu_print_elementP9list_elemi)
        /*0014*/ 	.word	0x00000010


	//----- nvinfo : EIATTR_MIN_STACK_SIZE
	.align		4
.L_5:
        /*0018*/ 	.byte	0x04, 0x12
        /*001a*/ 	.short	(.L_7 - .L_6)
	.align		4
.L_6:
        /*001c*/ 	.word	index@(_Z17gpu_print_elementP9list_elemi)
        /*0020*/ 	.word	0x00000010
.L_7:


//--------------------- .nv.compat                --------------------------
	.section	.nv.compat,"",@"SHT_CUDA_COMPAT_INFO"
	.align	4
        /*0000*/ 	.byte	0x02, 0x09, 0x00, 0x00, 0x02, 0x02, 0x01, 0x00, 0x02, 0x05, 0x05, 0x00, 0x03, 0x07, 0x01, 0x01
        /*0010*/ 	.byte	0x02, 0x03, 0x00, 0x00, 0x02, 0x06, 0x01, 0x00, 0x04, 0x0b, 0x08, 0x00, 0x09, 0x00, 0x00, 0x00
        /*0020*/ 	.byte	0x00, 0x00, 0x00, 0x00


//--------------------- .nv.info._Z17gpu_print_elementP9list_elemi --------------------------
	.section	.nv.info._Z17gpu_print_elementP9list_elemi,"",@"SHT_CUDA_INFO"
	.sectionflags	@""
	.align	4


	//----- nvinfo : EIATTR_CUDA_API_VERSION
	.align		4
        /*0000*/ 	.byte	0x04, 0x37
        /*0002*/ 	.short	(.L_9 - .L_8)
.L_8:
        /*0004*/ 	.word	0x00000082


	//----- nvinfo : EIATTR_KPARAM_INFO
	.align		4
.L_9:
        /*0008*/ 	.byte	0x04, 0x17
        /*000a*/ 	.short	(.L_11 - .L_10)
.L_10:
        /*000c*/ 	.word	0x00000000
        /*0010*/ 	.short	0x0001
        /*0012*/ 	.short	0x0008
        /*0014*/ 	.byte	0x00, 0xf0, 0x11, 0x00


	//----- nvinfo : EIATTR_KPARAM_INFO
	.align		4
.L_11:
        /*0018*/ 	.byte	0x04, 0x17
        /*001a*/ 	.short	(.L_13 - .L_12)
.L_12:
        /*001c*/ 	.word	0x00000000
        /*0020*/ 	.short	0x0000
        /*0022*/ 	.short	0x0000
        /*0024*/ 	.byte	0x00, 0xf5, 0x21, 0x00


	//----- nvinfo : EIATTR_SPARSE_MMA_MASK
	.align		4
.L_13:
        /*0028*/ 	.byte	0x03, 0x50
        /*002a*/ 	.short	0x0000


	//----- nvinfo : EIATTR_MAXREG_COUNT
	.align		4
        /*002c*/ 	.byte	0x03, 0x1b
        /*002e*/ 	.short	0x00ff


	//----- nvinfo : EIATTR_EXTERNS
	.align		4
        /*0030*/ 	.byte	0x04, 0x0f
        /*0032*/ 	.short	(.L_15 - .L_14)


	//   ....[0]....
	.align		4
.L_14:
        /*0034*/ 	.word	index@(vprintf)


	//----- nvinfo : EIATTR_MERCURY_ISA_VERSION
	.align		4
.L_15:
        /*0038*/ 	.byte	0x03, 0x5f
        /*003a*/ 	.short	0x0101


	//----- nvinfo : EIATTR_VRC_CTA_INIT_COUNT
	.align		4
        /*003c*/ 	.byte	0x02, 0x4a
	.zero		1
	.zero		1


	//----- nvinfo : EIATTR_SYSCALL_OFFSETS
	.align		4
        /*0040*/ 	.byte	0x04, 0x46
        /*0042*/ 	.short	(.L_17 - .L_16)


	//   ....[0]....
.L_16:
        /*0044*/ 	.word	0x000001a0


	//   ....[1]....
        /*0048*/ 	.word	0x00000340


	//   ....[2]....
        /*004c*/ 	.word	0x00000410


	//   ....[3]....
        /*0050*/ 	.word	0x000004e0


	//   ....[4]....
        /*0054*/ 	.word	0x000005b0


	//   ....[5]....
        /*0058*/ 	.word	0x00000680


	//   ....[6]....
        /*005c*/ 	.word	0x00000750


	//   ....[7]....
        /*0060*/ 	.word	0x00000820


	//   ....[8]....
        /*0064*/ 	.word	0x000008f0


	//   ....[9]....
        /*0068*/ 	.word	0x000009c0


	//   ....[10]....
        /*006c*/ 	.word	0x00000a90


	//   ....[11]....
        /*0070*/ 	.word	0x00000b60


	//   ....[12]....
        /*0074*/ 	.word	0x00000c30


	//   ....[13]....
        /*0078*/ 	.word	0x00000d00


	//   ....[14]....
        /*007c*/ 	.word	0x00000dd0


	//   ....[15]....
        /*0080*/ 	.word	0x00000ea0


	//   ....[16]....
        /*0084*/ 	.word	0x00000f70


	//   ....[17]....
        /*0088*/ 	.word	0x00001100


	//   ....[18]....
        /*008c*/ 	.word	0x000011d0


	//   ....[19]....
        /*0090*/ 	.word	0x000012a0


	//   ....[20]....
        /*0094*/ 	.word	0x00001370


	//   ....[21]....
        /*0098*/ 	.word	0x00001440


	//   ....[22]....
        /*009c*/ 	.word	0x00001510


	//   ....[23]....
        /*00a0*/ 	.word	0x000015e0


	//   ....[24]....
        /*00a4*/ 	.word	0x000016b0


	//   ....[25]....
        /*00a8*/ 	.word	0x00001810


	//   ....[26]....
        /*00ac*/ 	.word	0x000018e0


	//   ....[27]....
        /*00b0*/ 	.word	0x000019b0


	//   ....[28]....
        /*00b4*/ 	.word	0x00001a80


	//   ....[29]....
        /*00b8*/ 	.word	0x00001be0


	//----- nvinfo : EIATTR_EXIT_INSTR_OFFSETS
	.align		4
.L_17:
        /*00bc*/ 	.byte	0x04, 0x1c
        /*00be*/ 	.short	(.L_19 - .L_18)


	//   ....[0]....
.L_18:
        /*00c0*/ 	.word	0x000001d0


	//   ....[1]....
        /*00c4*/ 	.word	0x00000ff0


	//   ....[2]....
        /*00c8*/ 	.word	0x00001700


	//   ....[3]....
        /*00cc*/ 	.word	0x00001ad0


	//   ....[4]....
        /*00d0*/ 	.word	0x00001c40


	//----- nvinfo : EIATTR_CRS_STACK_SIZE
	.align		4
.L_19:
        /*00d4*/ 	.byte	0x04, 0x1e
        /*00d6*/ 	.short	(.L_21 - .L_20)
.L_20:
        /*00d8*/ 	.word	0x00000000


	//----- nvinfo : EIATTR_CBANK_PARAM_SIZE
	.align		4
.L_21:
        /*00dc*/ 	.byte	0x03, 0x19
        /*00de*/ 	.short	0x000c


	//----- nvinfo : EIATTR_PARAM_CBANK
	.align		4
        /*00e0*/ 	.byte	0x04, 0x0a
        /*00e2*/ 	.short	(.L_23 - .L_22)
	.align		4
.L_22:
        /*00e4*/ 	.word	index@(.nv.constant0._Z17gpu_print_elementP9list_elemi)
        /*00e8*/ 	.short	0x0380
        /*00ea*/ 	.short	0x000c


	//----- nvinfo : EIATTR_SW_WAR
	.align		4
.L_23:
        /*00ec*/ 	.byte	0x04, 0x36
        /*00ee*/ 	.short	(.L_25 - .L_24)
.L_24:
        /*00f0*/ 	.word	0x00000008
.L_25:


//--------------------- .nv.callgraph             --------------------------
	.section	.nv.callgraph,"",@"SHT_CUDA_CALLGRAPH"
	.align	4
	.sectionentsize	8
	.align		4
        /*0000*/ 	.word	0x00000000
	.align		4
        /*0004*/ 	.word	0xffffffff
	.align		4
        /*0008*/ 	.word	index@(_Z17gpu_print_elementP9list_elemi)
	.align		4
        /*000c*/ 	.word	index@(vprintf)
	.align		4
        /*0010*/ 	.word	0x00000000
	.align		4
        /*0014*/ 	.word	0xfffffffe
	.align		4
        /*0018*/ 	.word	0x00000000
	.align		4
        /*001c*/ 	.word	0xfffffffd
	.align		4
        /*0020*/ 	.word	0x00000000
	.align		4
        /*0024*/ 	.word	0xfffffffc


//--------------------- .nv.constant4             --------------------------
	.section	.nv.constant4,"a",@progbits
	.align	8
	.align		8
.nv.constant4:
        /*0000*/ 	.dword	vprintf
	.align		8
        /*0008*/ 	.dword	$str
	.align		8
        /*0010*/ 	.dword	$str$1


//--------------------- .text._Z17gpu_print_elementP9list_elemi --------------------------
	.section	.text._Z17gpu_print_elementP9list_elemi,"ax",@progbits
	.align	128
        .global         _Z17gpu_print_elementP9list_elemi
        .type           _Z17gpu_print_elementP9list_elemi,@function
        .size           _Z17gpu_print_elementP9list_elemi,(.L_x_36 - _Z17gpu_print_elementP9list_elemi)
        .other          _Z17gpu_print_elementP9list_elemi,@"STO_CUDA_ENTRY STV_DEFAULT"
_Z17gpu_print_elementP9list_elemi:
.text._Z17gpu_print_elementP9list_elemi:
[----:B------:R-:W0:Y:S01]  /*0000*/  LDC R1, c[0x0][0x37c] ;  /* 0x0000df00ff017b82 */ /* 0x000e220000000800 */
[----:B------:R-:W1:Y:S01]  /*0010*/  LDCU UR4, c[0x0][0x2f8] ;  /* 0x00005f00ff0477ac */ /* 0x000e620008000800 */
[----:B0-----:R-:W-:Y:S02]  /*0020*/  VIADD R1, R1, 0xfffffff0 ;  /* 0xfffffff001017836 */ /* 0x001fe40000000000 */
[----:B------:R-:W-:Y:S01]  /*0030*/  IMAD.MOV.U32 R3, RZ, RZ, 0x675b ;  /* 0x0000675bff037424 */ /* 0x000fe200078e00ff */
[----:B------:R-:W0:Y:S01]  /*0040*/  LDCU UR5, c[0x0][0x2fc] ;  /* 0x00005f80ff0577ac */ /* 0x000e220008000800 */
[----:B------:R-:W-:Y:S02]  /*0050*/  IMAD.MOV.U32 R0, RZ, RZ, 0x7570 ;  /* 0x00007570ff007424 */ /* 0x000fe400078e00ff */
[----:B------:R-:W-:Y:S01]  /*0060*/  IMAD.MOV.U32 R10, RZ, RZ, 0x5d ;  /* 0x0000005dff0a7424 */ /* 0x000fe200078e00ff */
[----:B------:R-:W2:Y:S02]  /*0070*/  LDCU.64 UR6, c[0x0][0x380] ;  /* 0x00007000ff0677ac */ /* 0x000ea40008000a00 */
[----:B------:R-:W-:-:S02]  /*0080*/  PRMT R3, R3, 0x5410, R0 ;  /* 0x0000541003037816 */ /* 0x000fc40000000000 */
[----:B------:R-:W-:Y:S01]  /*0090*/  MOV R0, 0x0 ;  /* 0x0000000000007802 */ /* 0x000fe20000000f00 */
[----:B------:R-:W-:Y:S04]  /*00a0*/  STL.U16 [R1+0xc], R10 ;  /* 0x00000c0a01007387 */ /* 0x000fe80000100400 */
[----:B------:R3:W-:Y:S01]  /*00b0*/  STL [R1+0x8], R3 ;  /* 0x0000080301007387 */ /* 0x0007e20000100800 */
[----:B-1----:R-:W-:-:S05]  /*00c0*/  IADD3 R24, P0, PT, R1, UR4, RZ ;  /* 0x0000000401187c10 */ /* 0x002fca000ff1e0ff */
[----:B0-----:R-:W-:Y:S01]  /*00d0*/  IMAD.X R23, RZ, RZ, UR5, P0 ;  /* 0x00000005ff177e24 */ /* 0x001fe200080e06ff */
[----:B------:R-:W-:Y:S01]  /*00e0*/  IADD3 R8, P0, PT, R24, 0x8, RZ ;  /* 0x0000000818087810 */ /* 0x000fe20007f1e0ff */
[----:B------:R-:W0:Y:S01]  /*00f0*/  LDCU.64 UR4, c[0x4][0x8] ;  /* 0x01000100ff0477ac */ /* 0x000e220008000a00 */
[----:B--2---:R-:W-:Y:S02]  /*0100*/  IMAD.U32 R16, RZ, RZ, UR6 ;  /* 0x00000006ff107e24 */ /* 0x004fe4000f8e00ff */
[----:B------:R-:W-:Y:S01]  /*0110*/  IMAD.U32 R17, RZ, RZ, UR7 ;  /* 0x00000007ff117e24 */ /* 0x000fe2000f8e00ff */
[----:B---3--:R1:W2:Y:S01]  /*0120*/  LDC.64 R2, c[0x4][R0] ;  /* 0x0100000000027b82 */ /* 0x0082a20000000a00 */
[--C-:B------:R-:W-:Y:S02]  /*0130*/  IMAD.X R9, RZ, RZ, R23.reuse, P0 ;  /* 0x000000ffff097224 */ /* 0x100fe400000e0617 */
[----:B------:R-:W-:Y:S02]  /*0140*/  IMAD.MOV.U32 R6, RZ, RZ, R24 ;  /* 0x000000ffff067224 */ /* 0x000fe400078e0018 */
[----:B------:R-:W-:Y:S01]  /*0150*/  IMAD.MOV.U32 R7, RZ, RZ, R23 ;  /* 0x000000ffff077224 */ /* 0x000fe200078e0017 */
[----:B------:R1:W-:Y:S01]  /*0160*/  STL.64 [R1], R8 ;  /* 0x0000000801007387 */ /* 0x0003e20000100a00 */
[----:B0-----:R-:W-:-:S02]  /*0170*/  IMAD.U32 R4, RZ, RZ, UR4 ;  /* 0x00000004ff047e24 */ /* 0x001fc4000f8e00ff */
[----:B------:R-:W-:-:S07]  /*0180*/  IMAD.U32 R5, RZ, RZ, UR5 ;  /* 0x00000005ff057e24 */ /* 0x000fce000f8e00ff */
[----:B------:R-:W-:-:S07]  /*0190*/  LEPC R20, `(.L_x_0) ;  /* 0x000000001014794e */ /* 0x000fce0000000000 */
[----:B-12---:R-:W-:Y:S05]  /*01a0*/  CALL.ABS.NOINC R2 ;  /* 0x0000000002007343 */ /* 0x006fea0003c00000 */
.L_x_0:
[----:B------:R-:W0:Y:S02]  /*01b0*/  LDC R22, c[0x0][0x388] ;  /* 0x0000e200ff167b82 */ /* 0x000e240000000800 */
[----:B0-----:R-:W-:-:S13]  /*01c0*/  ISETP.GE.AND P0, PT, R22, 0x1, PT ;  /* 0x000000011600780c */ /* 0x001fda0003f06270 */
[----:B------:R-:W-:Y:S05]  /*01d0*/  @!P0 EXIT ;  /* 0x000000000000894d */ /* 0x000fea0003800000 */
[----:B------:R-:W0:Y:S01]  /*01e0*/  LDC.64 R18, c[0x0][0x358] ;  /* 0x0000d600ff127b82 */ /* 0x000e220000000a00 */
[C---:B------:R-:W-:Y:S02]  /*01f0*/  ISETP.GE.U32.AND P0, PT, R22.reuse, 0x10, PT ;  /* 0x000000101600780c */ /* 0x040fe40003f06070 */
[----:B------:R-:W-:-:S11]  /*0200*/  LOP3.LUT R25, R22, 0xf, RZ, 0xc0, !PT ;  /* 0x0000000f16197812 */ /* 0x000fd600078ec0ff */
[----:B------:R-:W-:Y:S05]  /*0210*/  @!P0 BRA `(.L_x_1) ;  /* 0x0000000c00708947 */ /* 0x000fea0003800000 */
[----:B------:R-:W-:Y:S01]  /*0220*/  LOP3.LUT R22, R22, 0x7ffffff0, RZ, 0xc0, !PT ;  /* 0x7ffffff016167812 */ /* 0x000fe200078ec0ff */
[----:B------:R-:W-:Y:S04]  /*0230*/  BSSY.RECONVERGENT B6, `(.L_x_1) ;  /* 0x00000da000067945 */ /* 0x000fe80003800200 */
[----:B------:R-:W-:-:S07]  /*0240*/  IMAD.MOV R22, RZ, RZ, -R22 ;  /* 0x000000ffff167224 */ /* 0x000fce00078e0a16 */
.L_x_18:
[----:B0-----:R-:W-:Y:S02]  /*0250*/  R2UR UR4, R18 ;  /* 0x00000000120472ca */ /* 0x001fe400000e0000 */
[----:B------:R-:W-:-:S13]  /*0260*/  R2UR UR5, R19 ;  /* 0x00000000130572ca */ /* 0x000fda00000e0000 */
[----:B-----5:R-:W2:Y:S01]  /*0270*/  LD.E R0, desc[UR4][R16.64] ;  /* 0x0000000410007980 */ /* 0x020ea2000c101900 */
[----:B------:R-:W-:Y:S01]  /*0280*/  MOV R2, 0x0 ;  /* 0x0000000000027802 */ /* 0x000fe20000000f00 */
[----:B------:R-:W0:Y:S01]  /*0290*/  LDCU.64 UR4, c[0x4][0x10] ;  /* 0x01000200ff0477ac */ /* 0x000e220008000a00 */
[----:B------:R-:W-:Y:S02]  /*02a0*/  VIADD R22, R22, 0x10 ;  /* 0x0000001016167836 */ /* 0x000fe40000000000 */
[----:B------:R1:W3:Y:S01]  /*02b0*/  LDC.64 R8, c[0x4][R2] ;  /* 0x0100000002087b82 */ /* 0x0002e20000000a00 */
[----:B------:R-:W-:Y:S02]  /*02c0*/  IMAD.MOV.U32 R6, RZ, RZ, R24 ;  /* 0x000000ffff067224 */ /* 0x000fe400078e0018 */
[----:B------:R-:W-:Y:S01]  /*02d0*/  ISETP.NE.AND P0, PT, R22, RZ, PT ;  /* 0x000000ff1600720c */ /* 0x000fe20003f05270 */
[----:B------:R-:W-:-:S03]  /*02e0*/  IMAD.MOV.U32 R7, RZ, RZ, R23 ;  /* 0x000000ffff077224 */ /* 0x000fc600078e0017 */
[----:B------:R-:W-:Y:S01]  /*02f0*/  P2R R26, PR, RZ, 0x1 ;  /* 0x00000001ff1a7803 */ /* 0x000fe20000000000 */
[----:B0-----:R-:W-:Y:S02]  /*0300*/  IMAD.U32 R4, RZ, RZ, UR4 ;  /* 0x00000004ff047e24 */ /* 0x001fe4000f8e00ff */
[----:B------:R-:W-:Y:S01]  /*0310*/  IMAD.U32 R5, RZ, RZ, UR5 ;  /* 0x00000005ff057e24 */ /* 0x000fe2000f8e00ff */
[----:B--23--:R1:W-:Y:S06]  /*0320*/  STL [R1], R0 ;  /* 0x0000000001007387 */ /* 0x00c3ec0000100800 */
[----:B------:R-:W-:-:S07]  /*0330*/  LEPC R20, `(.L_x_2) ;  /* 0x000000001014794e */ /* 0x000fce0000000000 */
[----:B-1----:R-:W-:Y:S05]  /*0340*/  CALL.ABS.NOINC R8 ;  /* 0x0000000008007343 */ /* 0x002fea0003c00000 */
.L_x_2:
[----:B------:R-:W-:Y:S02]  /*0350*/  R2UR UR4, R18 ;  /* 0x00000000120472ca */ /* 0x000fe400000e0000 */
[----:B------:R-:W-:-:S13]  /*0360*/  R2UR UR5, R19 ;  /* 0x00000000130572ca */ /* 0x000fda00000e0000 */
[----:B------:R-:W2:Y:S04]  /*0370*/  LD.E.64 R16, desc[UR4][R16.64+0x8] ;  /* 0x0000080410107980 */ /* 0x000ea8000c101b00 */
[----:B--2---:R-:W2:Y:S01]  /*0380*/  LD.E R0, desc[UR4][R16.64] ;  /* 0x0000000410007980 */ /* 0x004ea2000c101900 */
[----:B------:R0:W1:Y:S01]  /*0390*/  LDC.64 R8, c[0x4][R2] ;  /* 0x0100000002087b82 */ /* 0x0000620000000a00 */
[----:B------:R-:W3:Y:S01]  /*03a0*/  LDCU.64 UR4, c[0x4][0x10] ;  /* 0x01000200ff0477ac */ /* 0x000ee20008000a00 */
[----:B------:R-:W-:Y:S02]  /*03b0*/  IMAD.MOV.U32 R6, RZ, RZ, R24 ;  /* 0x000000ffff067224 */ /* 0x000fe400078e0018 */
[----:B------:R-:W-:Y:S01]  /*03c0*/  IMAD.MOV.U32 R7, RZ, RZ, R23 ;  /* 0x000000ffff077224 */ /* 0x000fe200078e0017 */
[----:B---3--:R-:W-:Y:S01]  /*03d0*/  MOV R4, UR4 ;  /* 0x0000000400047c02 */ /* 0x008fe20008000f00 */
[----:B------:R-:W-:Y:S01]  /*03e0*/  IMAD.U32 R5, RZ, RZ, UR5 ;  /* 0x00000005ff057e24 */ /* 0x000fe2000f8e00ff */
[----:B-12---:R0:W-:Y:S06]  /*03f0*/  STL [R1], R0 ;  /* 0x0000000001007387 */ /* 0x0061ec0000100800 */
[----:B------:R-:W-:-:S07]  /*0400*/  LEPC R20, `(.L_x_3) ;  /* 0x000000001014794e */ /* 0x000fce0000000000 */
[----:B0-----:R-:W-:Y:S05]  /*0410*/  CALL.ABS.NOINC R8 ;  /* 0x0000000008007343 */ /* 0x001fea0003c00000 */
.L_x_3:
[----:B------:R-:W-:Y:S02]  /*0420*/  R2UR UR4, R18 ;  /* 0x00000000120472ca */ /* 0x000fe400000e0000 */
[----:B------:R-:W-:-:S13]  /*0430*/  R2UR UR5, R19 ;  /* 0x00000000130572ca */ /* 0x000fda00000e0000 */
[----:B------:R-:W2:Y:S04]  /*0440*/  LD.E.64 R16, desc[UR4][R16.64+0x8] ;  /* 0x0000080410107980 */ /* 0x000ea8000c101b00 */
[----:B--2---:R-:W2:Y:S01]  /*0450*/  LD.E R0, desc[UR4][R16.64] ;  /* 0x0000000410007980 */ /* 0x004ea2000c101900 */
[----:B------:R0:W1:Y:S01]  /*0460*/  LDC.64 R8, c[0x4][R2] ;  /* 0x0100000002087b82 */ /* 0x0000620000000a00 */
[----:B------:R-:W3:Y:S01]  /*0470*/  LDCU.64 UR4, c[0x4][0x10] ;  /* 0x01000200ff0477ac */ /* 0x000ee20008000a00 */
[----:B------:R-:W-:Y:S02]  /*0480*/  IMAD.MOV.U32 R6, RZ, RZ, R24 ;  /* 0x000000ffff067224 */ /* 0x000fe400078e0018 */
[----:B------:R-:W-:Y:S02]  /*0490*/  IMAD.MOV.U32 R7, RZ, RZ, R23 ;  /* 0x000000ffff077224 */ /* 0x000fe400078e0017 */
[----:B---3--:R-:W-:-:S02]  /*04a0*/  IMAD.U32 R4, RZ, RZ, UR4 ;  /* 0x00000004ff047e24 */ /* 0x008fc4000f8e00ff */
[----:B------:R-:W-:Y:S01]  /*04b0*/  IMAD.U32 R5, RZ, RZ, UR5 ;  /* 0x00000005ff057e24 */ /* 0x000fe2000f8e00ff */
[----:B-12---:R0:W-:Y:S06]  /*04c0*/  STL [R1], R0 ;  /* 0x0000000001007387 */ /* 0x0061ec0000100800 */
[----:B------:R-:W-:-:S07]  /*04d0*/  LEPC R20, `(.L_x_4) ;  /* 0x000000001014794e */ /* 0x000fce0000000000 */
[----:B0-----:R-:W-:Y:S05]  /*04e0*/  CALL.ABS.NOINC R8 ;  /* 0x0000000008007343 */ /* 0x001fea0003c00000 */
.L_x_4:
        /* <DEDUP_REMOVED lines=13> */
.L_x_5:
        /* <DEDUP_REMOVED lines=13> */
.L_x_6:
        /* <DEDUP_REMOVED lines=8> */
[----:B---3--:R-:W-:Y:S01]  /*0710*/  IMAD.U32 R4, RZ, RZ, UR4 ;  /* 0x00000004ff047e24 */ /* 0x008fe2000f8e00ff */
[----:B------:R-:W-:Y:S01]  /*0720*/  MOV R5, UR5 ;  /* 0x0000000500057c02 */ /* 0x000fe20008000f00 */
[----:B-12---:R0:W-:Y:S06]  /*0730*/  STL [R1], R0 ;  /* 0x0000000001007387 */ /* 0x0061ec0000100800 */
[----:B------:R-:W-:-:S07]  /*0740*/  LEPC R20, `(.L_x_7) ;  /* 0x000000001014794e */ /* 0x000fce0000000000 */
[----:B0-----:R-:W-:Y:S05]  /*0750*/  CALL.ABS.NOINC R8 ;  /* 0x0000000008007343 */ /* 0x001fea0003c00000 */
.L_x_7:
        /* <DEDUP_REMOVED lines=13> */
.L_x_8:
        /* <DEDUP_REMOVED lines=13> */
.L_x_9:
        /* <DEDUP_REMOVED lines=13> */
.L_x_10:
[----:B------:R-:W-:Y:S02]  /*09d0*/  R2UR UR4, R18 ;  /* 0x00000000120472ca */ /* 0x000fe400000e0000 */
[----:B------:R-:W-:-:S13]  /*09e0*/  R2UR UR5, R19 ;  /* 0x00000000130572ca */ /* 0x000fda00000e0000 */
[----:B------:R-:W2:Y:S04]  /*09f0*/  LD.E.64 R16, desc[UR4][R16.64+0x8] ;  /* 0x0000080410107980 */ /* 0x000ea8000c101b00 */
[----:B--2---:R-:W2:Y:S01]  /*0a00*/  LD.E R0, desc[UR4][R16.64] ;  /* 0x0000000410007980 */ /* 0x004ea2000c101900 */
[----:B------:R0:W1:Y:S01]  /*0a10*/  LDC.64 R8, c[0x4][R2] ;  /* 0x0100000002087b82 */ /* 0x0000620000000a00 */
[----:B------:R-:W3:Y:S01]  /*0a20*/  LDCU.64 UR4, c[0x4][0x10] ;  /* 0x01000200ff0477ac */ /* 0x000ee20008000a00 */
[----:B------:R-:W-:Y:S01]  /*0a30*/  MOV R6, R24 ;  /* 0x0000001800067202 */ /* 0x000fe20000000f00 */
[----:B------:R-:W-:Y:S02]  /*0a40*/  IMAD.MOV.U32 R7, RZ, RZ, R23 ;  /* 0x000000ffff077224 */ /* 0x000fe400078e0017 */
[----:B---3--:R-:W-:-:S02]  /*0a50*/  IMAD.U32 R4, RZ, RZ, UR4 ;  /* 0x00000004ff047e24 */ /* 0x008fc4000f8e00ff */
[----:B------:R-:W-:Y:S01]  /*0a60*/  IMAD.U32 R5, RZ, RZ, UR5 ;  /* 0x00000005ff057e24 */ /* 0x000fe2000f8e00ff */
[----:B-12---:R0:W-:Y:S06]  /*0a70*/  STL [R1], R0 ;  /* 0x0000000001007387 */ /* 0x0061ec0000100800 */
[----:B------:R-:W-:-:S07]  /*0a80*/  LEPC R20, `(.L_x_11) ;  /* 0x000000001014794e */ /* 0x000fce0000000000 */
[----:B0-----:R-:W-:Y:S05]  /*0a90*/  CALL.ABS.NOINC R8 ;  /* 0x0000000008007343 */ /* 0x001fea0003c00000 */
.L_x_11:
        /* <DEDUP_REMOVED lines=13> */
.L_x_12:
        /* <DEDUP_REMOVED lines=13> */
.L_x_13:
        /* <DEDUP_REMOVED lines=13> */
.L_x_14:
[----:B------:R-:W-:Y:S02]  /*0d10*/  R2UR UR4, R18 ;  /* 0x00000000120472ca */ /* 0x000fe400000e0000 */
[----:B------:R-:W-:-:S13]  /*0d20*/  R2UR UR5, R19 ;  /* 0x00000000130572ca */ /* 0x000fda00000e0000 */
[----:B------:R-:W2:Y:S04]  /*0d30*/  LD.E.64 R16, desc[UR4][R16.64+0x8] ;  /* 0x0000080410107980 */ /* 0x000ea8000c101b00 */
[----:B--2---:R-:W2:Y:S01]  /*0d40*/  LD.E R0, desc[UR4][R16.64] ;  /* 0x0000000410007980 */ /* 0x004ea2000c101900 */
[----:B------:R0:W1:Y:S01]  /*0d50*/  LDC.64 R8, c[0x4][R2] ;  /* 0x0100000002087b82 */ /* 0x0000620000000a00 */
[----:B------:R-:W3:Y:S01]  /*0d60*/  LDCU.64 UR4, c[0x4][0x10] ;  /* 0x01000200ff0477ac */ /* 0x000ee20008000a00 */
[----:B------:R-:W-:Y:S01]  /*0d70*/  IMAD.MOV.U32 R6, RZ, RZ, R24 ;  /* 0x000000ffff067224 */ /* 0x000fe200078e0018 */
[----:B------:R-:W-:Y:S01]  /*0d80*/  MOV R7, R23 ;  /* 0x0000001700077202 */ /* 0x000fe20000000f00 */
[----:B---3--:R-:W-:Y:S02]  /*0d90*/  IMAD.U32 R4, RZ, RZ, UR4 ;  /* 0x00000004ff047e24 */ /* 0x008fe4000f8e00ff */
[----:B------:R-:W-:Y:S01]  /*0da0*/  IMAD.U32 R5, RZ, RZ, UR5 ;  /* 0x00000005ff057e24 */ /* 0x000fe2000f8e00ff */
[----:B-12---:R0:W-:Y:S06]  /*0db0*/  STL [R1], R0 ;  /* 0x0000000001007387 */ /* 0x0061ec0000100800 */
[----:B------:R-:W-:-:S07]  /*0dc0*/  LEPC R20, `(.L_x_15) ;  /* 0x000000001014794e */ /* 0x000fce0000000000 */
[----:B0-----:R-:W-:Y:S05]  /*0dd0*/  CALL.ABS.NOINC R8 ;  /* 0x0000000008007343 */ /* 0x001fea0003c00000 */
.L_x_15:
        /* <DEDUP_REMOVED lines=13> */
.L_x_16:
[----:B------:R-:W-:Y:S02]  /*0eb0*/  R2UR UR4, R18 ;  /* 0x00000000120472ca */ /* 0x000fe400000e0000 */
[----:B------:R-:W-:-:S13]  /*0ec0*/  R2UR UR5, R19 ;  /* 0x00000000130572ca */ /* 0x000fda00000e0000 */
[----:B------:R-:W2:Y:S04]  /*0ed0*/  LD.E.64 R16, desc[UR4][R16.64+0x8] ;  /* 0x0000080410107980 */ /* 0x000ea8000c101b00 */
[----:B--2---:R-:W2:Y:S01]  /*0ee0*/  LD.E R0, desc[UR4][R16.64] ;  /* 0x0000000410007980 */ /* 0x004ea2000c101900 */
[----:B------:R-:W0:Y:S01]  /*0ef0*/  LDC.64 R2, c[0x4][R2] ;  /* 0x0100000002027b82 */ /* 0x000e220000000a00 */
[----:B------:R-:W1:Y:S01]  /*0f00*/  LDCU.64 UR4, c[0x4][0x10] ;  /* 0x01000200ff0477ac */ /* 0x000e620008000a00 */
[----:B------:R-:W-:Y:S02]  /*0f10*/  IMAD.MOV.U32 R6, RZ, RZ, R24 ;  /* 0x000000ffff067224 */ /* 0x000fe400078e0018 */
[----:B------:R-:W-:Y:S02]  /*0f20*/  IMAD.MOV.U32 R7, RZ, RZ, R23 ;  /* 0x000000ffff077224 */ /* 0x000fe400078e0017 */
[----:B-1----:R-:W-:-:S02]  /*0f30*/  IMAD.U32 R4, RZ, RZ, UR4 ;  /* 0x00000004ff047e24 */ /* 0x002fc4000f8e00ff */
[----:B------:R-:W-:Y:S01]  /*0f40*/  IMAD.U32 R5, RZ, RZ, UR5 ;  /* 0x00000005ff057e24 */ /* 0x000fe2000f8e00ff */
[----:B0-2---:R1:W-:Y:S06]  /*0f50*/  STL [R1], R0 ;  /* 0x0000000001007387 */ /* 0x0053ec0000100800 */
[----:B------:R-:W-:-:S07]  /*0f60*/  LEPC R20, `(.L_x_17) ;  /* 0x000000001014794e */ /* 0x000fce0000000000 */
[----:B-1----:R-:W-:Y:S05]  /*0f70*/  CALL.ABS.NOINC R2 ;  /* 0x0000000002007343 */ /* 0x002fea0003c00000 */
.L_x_17:
[----:B------:R-:W-:Y:S02]  /*0f80*/  R2UR UR4, R18 ;  /* 0x00000000120472ca */ /* 0x000fe400000e0000 */
[----:B------:R-:W-:Y:S02]  /*0f90*/  R2UR UR5, R19 ;  /* 0x00000000130572ca */ /* 0x000fe400000e0000 */
[----:B------:R-:W-:-:S11]  /*0fa0*/  ISETP.NE.AND P6, PT, R26, RZ, PT ;  /* 0x000000ff1a00720c */ /* 0x000fd60003fc5270 */
[----:B------:R-:W5:Y:S02]  /*0fb0*/  LD.E.64 R16, desc[UR4][R16.64+0x8] ;  /* 0x0000080410107980 */ /* 0x000f64000c101b00 */
[----:B------:R-:W-:Y:S05]  /*0fc0*/  @P6 BRA `(.L_x_18) ;  /* 0xfffffff000a06947 */ /* 0x000fea000383ffff */
[----:B------:R-:W-:Y:S05]  /*0fd0*/  BSYNC.RECONVERGENT B6 ;  /* 0x0000000000067941 */ /* 0x000fea0003800200 */
.L_x_1:
[----:B------:R-:W-:-:S13]  /*0fe0*/  ISETP.NE.AND P0, PT, R25, RZ, PT ;  /* 0x000000ff1900720c */ /* 0x000fda0003f05270 */
[----:B------:R-:W-:Y:S05]  /*0ff0*/  @!P0 EXIT ;  /* 0x000000000000894d */ /* 0x000fea0003800000 */
[----:B------:R-:W1:Y:S01]  /*1000*/  LDC R22, c[0x0][0x388] ;  /* 0x0000e200ff167b82 */ /* 0x000e620000000800 */
[----:B------:R-:W-:Y:S02]  /*1010*/  ISETP.GE.U32.AND P0, PT, R25, 0x8, PT ;  /* 0x000000081900780c */ /* 0x000fe40003f06070 */
[----:B-1----:R-:W-:-:S11]  /*1020*/  LOP3.LUT R22, R22, 0x7, RZ, 0xc0, !PT ;  /* 0x0000000716167812 */ /* 0x002fd600078ec0ff */
[----:B------:R-:W-:Y:S05]  /*1030*/  @!P0 BRA `(.L_x_19) ;  /* 0x0000000400ac8947 */ /* 0x000fea0003800000 */
[----:B0-----:R-:W-:Y:S02]  /*1040*/  R2UR UR4, R18 ;  /* 0x00000000120472ca */ /* 0x001fe400000e0000 */
[----:B------:R-:W-:-:S13]  /*1050*/  R2UR UR5, R19 ;  /* 0x00000000130572ca */ /* 0x000fda00000e0000 */
[----:B-----5:R-:W2:Y:S01]  /*1060*/  LD.E R0, desc[UR4][R16.64] ;  /* 0x0000000410007980 */ /* 0x020ea2000c101900 */
[----:B------:R-:W-:Y:S01]  /*1070*/  MOV R2, 0x0 ;  /* 0x0000000000027802 */ /* 0x000fe20000000f00 */
[----:B------:R-:W0:Y:S01]  /*1080*/  LDCU.64 UR4, c[0x4][0x10] ;  /* 0x01000200ff0477ac */ /* 0x000e220008000a00 */
[----:B------:R-:W-:Y:S02]  /*1090*/  IMAD.MOV.U32 R6, RZ, RZ, R24 ;  /* 0x000000ffff067224 */ /* 0x000fe400078e0018 */
[----:B------:R1:W3:Y:S01]  /*10a0*/  LDC.64 R8, c[0x4][R2] ;  /* 0x0100000002087b82 */ /* 0x0002e20000000a00 */
[----:B------:R-:W-:Y:S02]  /*10b0*/  IMAD.MOV.U32 R7, RZ, RZ, R23 ;  /* 0x000000ffff077224 */ /* 0x000fe400078e0017 */
[----:B0-----:R-:W-:Y:S02]  /*10c0*/  IMAD.U32 R4, RZ, RZ, UR4 ;  /* 0x00000004ff047e24 */ /* 0x001fe4000f8e00ff */
[----:B------:R-:W-:Y:S01]  /*10d0*/  IMAD.U32 R5, RZ, RZ, UR5 ;  /* 0x00000005ff057e24 */ /* 0x000fe2000f8e00ff */
[----:B--23--:R1:W-:Y:S06]  /*10e0*/  STL [R1], R0 ;  /* 0x0000000001007387 */ /* 0x00c3ec0000100800 */
[----:B------:R-:W-:-:S07]  /*10f0*/  LEPC R20, `(.L_x_20) ;  /* 0x000000001014794e */ /* 0x000fce0000000000 */
[----:B-1----:R-:W-:Y:S05]  /*1100*/  CALL.ABS.NOINC R8 ;  /* 0x0000000008007343 */ /* 0x002fea0003c00000 */
.L_x_20:
        /* <DEDUP_REMOVED lines=13> */
.L_x_21:
        /* <DEDUP_REMOVED lines=13> */
.L_x_22:
        /* <DEDUP_REMOVED lines=13> */
.L_x_23:
        /* <DEDUP_REMOVED lines=13> */
.L_x_24:
        /* <DEDUP_REMOVED lines=13> */
.L_x_25:
        /* <DEDUP_REMOVED lines=13> */
.L_x_26:
        /* <DEDUP_REMOVED lines=13> */
.L_x_27:
[----:B------:R-:W-:Y:S02]  /*16c0*/  R2UR UR4, R18 ;  /* 0x00000000120472ca */ /* 0x000fe400000e0000 */
[----:B------:R-:W-:-:S13]  /*16d0*/  R2UR UR5, R19 ;  /* 0x00000000130572ca */ /* 0x000fda00000e0000 */
[----:B------:R-:W5:Y:S02]  /*16e0*/  LD.E.64 R16, desc[UR4][R16.64+0x8] ;  /* 0x0000080410107980 */ /* 0x000f64000c101b00 */
.L_x_19:
        /* <DEDUP_REMOVED lines=19> */
.L_x_29:
        /* <DEDUP_REMOVED lines=13> */
.L_x_30:
        /* <DEDUP_REMOVED lines=13> */
.L_x_31:
        /* <DEDUP_REMOVED lines=13> */
.L_x_32:
[----:B------:R-:W-:Y:S02]  /*1a90*/  R2UR UR4, R18 ;  /* 0x00000000120472ca */ /* 0x000fe400000e0000 */
[----:B------:R-:W-:-:S13]  /*1aa0*/  R2UR UR5, R19 ;  /* 0x00000000130572ca */ /* 0x000fda00000e0000 */
[----:B------:R-:W5:Y:S02]  /*1ab0*/  LD.E.64 R16, desc[UR4][R16.64+0x8] ;  /* 0x0000080410107980 */ /* 0x000f64000c101b00 */
.L_x_28:
[----:B------:R-:W-:-:S13]  /*1ac0*/  ISETP.NE.AND P0, PT, R22, RZ, PT ;  /* 0x000000ff1600720c */ /* 0x000fda0003f05270 */
[----:B------:R-:W-:Y:S05]  /*1ad0*/  @!P0 EXIT ;  /* 0x000000000000894d */ /* 0x000fea0003800000 */
[----:B------:R-:W-:-:S07]  /*1ae0*/  IMAD.MOV R22, RZ, RZ, -R22 ;  /* 0x000000ffff167224 */ /* 0x000fce00078e0a16 */
.L_x_34:
[----:B0-----:R-:W-:Y:S02]  /*1af0*/  R2UR UR4, R18 ;  /* 0x00000000120472ca */ /* 0x001fe400000e0000 */
[----:B------:R-:W-:-:S13]  /*1b00*/  R2UR UR5, R19 ;  /* 0x00000000130572ca */ /* 0x000fda00000e0000 */
[----:B-----5:R-:W2:Y:S01]  /*1b10*/  LD.E R0, desc[UR4][R16.64] ;  /* 0x0000000410007980 */ /* 0x020ea2000c101900 */
[----:B------:R-:W-:Y:S01]  /*1b20*/  MOV R2, 0x0 ;  /* 0x0000000000027802 */ /* 0x000fe20000000f00 */
[----:B------:R-:W0:Y:S01]  /*1b30*/  LDCU.64 UR4, c[0x4][0x10] ;  /* 0x01000200ff0477ac */ /* 0x000e220008000a00 */
[----:B------:R-:W-:Y:S02]  /*1b40*/  VIADD R22, R22, 0x1 ;  /* 0x0000000116167836 */ /* 0x000fe40000000000 */
[----:B------:R-:W-:Y:S02]  /*1b50*/  IMAD.MOV.U32 R6, RZ, RZ, R24 ;  /* 0x000000ffff067224 */ /* 0x000fe400078e0018 */
[----:B------:R-:W1:Y:S01]  /*1b60*/  LDC.64 R2, c[0x4][R2] ;  /* 0x0100000002027b82 */ /* 0x000e620000000a00 */
[----:B------:R-:W-:Y:S01]  /*1b70*/  ISETP.NE.AND P0, PT, R22, RZ, PT ;  /* 0x000000ff1600720c */ /* 0x000fe20003f05270 */
[----:B------:R-:W-:-:S03]  /*1b80*/  IMAD.MOV.U32 R7, RZ, RZ, R23 ;  /* 0x000000ffff077224 */ /* 0x000fc600078e0017 */
[----:B------:R-:W-:Y:S01]  /*1b90*/  P2R R25, PR, RZ, 0x1 ;  /* 0x00000001ff197803 */ /* 0x000fe20000000000 */
[----:B0-----:R-:W-:Y:S02]  /*1ba0*/  IMAD.U32 R4, RZ, RZ, UR4 ;  /* 0x00000004ff047e24 */ /* 0x001fe4000f8e00ff */
[----:B------:R-:W-:Y:S01]  /*1bb0*/  IMAD.U32 R5, RZ, RZ, UR5 ;  /* 0x00000005ff057e24 */ /* 0x000fe2000f8e00ff */
[----:B-12---:R0:W-:Y:S06]  /*1bc0*/  STL [R1], R0 ;  /* 0x0000000001007387 */ /* 0x0061ec0000100800 */
[----:B------:R-:W-:-:S07]  /*1bd0*/  LEPC R20, `(.L_x_33) ;  /* 0x000000001014794e */ /* 0x000fce0000000000 */
[----:B0-----:R-:W-:Y:S05]  /*1be0*/  CALL.ABS.NOINC R2 ;  /* 0x0000000002007343 */ /* 0x001fea0003c00000 */
.L_x_33:
[----:B------:R-:W-:Y:S02]  /*1bf0*/  R2UR UR4, R18 ;  /* 0x00000000120472ca */ /* 0x000fe400000e0000 */
[----:B------:R-:W-:Y:S02]  /*1c00*/  R2UR UR5, R19 ;  /* 0x00000000130572ca */ /* 0x000fe400000e0000 */
[----:B------:R-:W-:-:S11]  /*1c10*/  ISETP.NE.AND P6, PT, R25, RZ, PT ;  /* 0x000000ff1900720c */ /* 0x000fd60003fc5270 */
[----:B------:R-:W5:Y:S02]  /*1c20*/  LD.E.64 R16, desc[UR4][R16.64+0x8] ;  /* 0x0000080410107980 */ /* 0x000f64000c101b00 */
[----:B------:R-:W-:Y:S05]  /*1c30*/  @P6 BRA `(.L_x_34) ;  /* 0xfffffffc00ac6947 */ /* 0x000fea000383ffff */
[----:B------:R-:W-:Y:S05]  /*1c40*/  EXIT ;  /* 0x000000000000794d */ /* 0x000fea0003800000 */
.L_x_35:
[----:B------:R-:W-:-:S00]  /*1c50*/  BRA `(.L_x_35) ;  /* 0xfffffffc00fc7947 */ /* 0x000fc0000383ffff */
[----:B------:R-:W-:-:S00]  /*1c60*/  NOP ;  /* 0x0000000000007918 */ /* 0x000fc00000000000 */
        /* <DEDUP_REMOVED lines=9> */
.L_x_36:


//--------------------- .nv.global.init           --------------------------
	.section	.nv.global.init,"aw",@progbits
.nv.global.init:
	.type		$str$1,@object
	.size		$str$1,($str - $str$1)
$str$1:
        /*0000*/ 	.byte	0x6b, 0x65, 0x79, 0x20, 0x3d, 0x20, 0x25, 0x64, 0x0a, 0x00
	.type		$str,@object
	.size		$str,(.L_0 - $str)
$str:
        /*000a*/ 	.byte	0x46, 0x72, 0x6f, 0x6d, 0x20, 0x64, 0x65, 0x76, 0x69, 0x63, 0x65, 0x3a, 0x20, 0x25, 0x73, 0x0a
        /*001a*/ 	.byte	0x00
.L_0:


//--------------------- .nv.shared.reserved.0     --------------------------
	.section	.nv.shared.reserved.0,"aw",@nobits
	.weak		__nv_reservedSMEM_offset_0_alias
	.size		__nv_reservedSMEM_offset_0_alias, 0, 64
	.other		__nv_reservedSMEM_offset_0_alias,@"STO_CUDA_RESERVED_SHARED STV_DEFAULT"
__nv_reservedSMEM_offset_0_alias:
	.zero		0
	.zero		64


//--------------------- .nv.constant0._Z17gpu_print_elementP9list_elemi --------------------------
	.section	.nv.constant0._Z17gpu_print_elementP9list_elemi,"a",@progbits
	.sectionflags	@""
	.align	4
.nv.constant0._Z17gpu_print_elementP9list_elemi:
	.zero		908


//--------------------- SYMBOLS --------------------------

	.type		.nv.reservedSmem.offset0,@object
	.size		.nv.reservedSmem.offset0,0x4
	.type		vprintf,@function
